//
// Generated by NVIDIA NVVM Compiler
//
// Compiler Build ID: CL-36424714
// Cuda compilation tools, release 13.0, V13.0.88
// Based on NVVM 20.0.0
//

.version 9.0
.target sm_100
.address_size 64

	// .globl	_Z23gemm_tiled_naive_kernelILi32ELi32ELi32EEvPKfS1_Pfiii
.extern .shared .align 16 .b8 shared[];

.visible .entry _Z23gemm_tiled_naive_kernelILi32ELi32ELi32EEvPKfS1_Pfiii(
	.param .u64 .ptr .align 1 _Z23gemm_tiled_naive_kernelILi32ELi32ELi32EEvPKfS1_Pfiii_param_0,
	.param .u64 .ptr .align 1 _Z23gemm_tiled_naive_kernelILi32ELi32ELi32EEvPKfS1_Pfiii_param_1,
	.param .u64 .ptr .align 1 _Z23gemm_tiled_naive_kernelILi32ELi32ELi32EEvPKfS1_Pfiii_param_2,
	.param .u32 _Z23gemm_tiled_naive_kernelILi32ELi32ELi32EEvPKfS1_Pfiii_param_3,
	.param .u32 _Z23gemm_tiled_naive_kernelILi32ELi32ELi32EEvPKfS1_Pfiii_param_4,
	.param .u32 _Z23gemm_tiled_naive_kernelILi32ELi32ELi32EEvPKfS1_Pfiii_param_5
)
{
	.reg .pred 	%p<45>;
	.reg .b32 	%r<85>;
	.reg .b32 	%f<175>;
	.reg .b64 	%rd<13>;

	ld.param.u64 	%rd3, [_Z23gemm_tiled_naive_kernelILi32ELi32ELi32EEvPKfS1_Pfiii_param_0];
	ld.param.u64 	%rd4, [_Z23gemm_tiled_naive_kernelILi32ELi32ELi32EEvPKfS1_Pfiii_param_1];
	ld.param.u64 	%rd5, [_Z23gemm_tiled_naive_kernelILi32ELi32ELi32EEvPKfS1_Pfiii_param_2];
	ld.param.u32 	%r29, [_Z23gemm_tiled_naive_kernelILi32ELi32ELi32EEvPKfS1_Pfiii_param_3];
	ld.param.u32 	%r30, [_Z23gemm_tiled_naive_kernelILi32ELi32ELi32EEvPKfS1_Pfiii_param_4];
	ld.param.u32 	%r31, [_Z23gemm_tiled_naive_kernelILi32ELi32ELi32EEvPKfS1_Pfiii_param_5];
	mov.u32 	%r32, %ctaid.y;
	shl.b32 	%r1, %r32, 5;
	mov.u32 	%r33, %ctaid.x;
	shl.b32 	%r2, %r33, 5;
	mov.u32 	%r3, %tid.y;
	mov.u32 	%r4, %tid.x;
	setp.lt.s32 	%p1, %r31, 1;
	mov.f32 	%f142, 0f00000000;
	@%p1 bra 	$L__BB0_73;
	add.s32 	%r35, %r31, 31;
	shr.u32 	%r36, %r35, 5;
	or.b32  	%r37, %r3, %r4;
	and.b32  	%r5, %r37, 992;
	add.s32 	%r6, %r1, %r3;
	shl.b32 	%r38, %r3, 5;
	add.s32 	%r39, %r38, %r4;
	shl.b32 	%r40, %r39, 2;
	mov.u32 	%r41, shared;
	add.s32 	%r7, %r41, %r40;
	add.s32 	%r8, %r2, %r4;
	shl.b32 	%r42, %r3, 7;
	add.s32 	%r9, %r41, %r42;
	shl.b32 	%r43, %r4, 2;
	add.s32 	%r44, %r41, %r43;
	add.s32 	%r10, %r44, 4096;
	neg.s32 	%r84, %r36;
	mad.lo.s32 	%r45, %r3, %r30, %r4;
	add.s32 	%r82, %r45, %r2;
	shl.b32 	%r13, %r30, 5;
	mad.lo.s32 	%r80, %r31, %r6, %r4;
	cvta.to.global.u64 	%rd1, %rd3;
	cvta.to.global.u64 	%rd2, %rd4;
	mov.f32 	%f142, 0f00000000;
	mov.b32 	%r83, 15;
	mov.u32 	%r79, %r4;
	mov.u32 	%r81, %r3;
$L__BB0_2:
	setp.ne.s32 	%p2, %r5, 0;
	@%p2 bra 	$L__BB0_8;
	setp.ge.s32 	%p3, %r6, %r29;
	setp.ge.s32 	%p4, %r79, %r31;
	mov.f32 	%f140, 0f00000000;
	or.pred  	%p5, %p3, %p4;
	@%p5 bra 	$L__BB0_5;
	mul.wide.u32 	%rd6, %r80, 4;
	add.s64 	%rd7, %rd1, %rd6;
	ld.global.nc.f32 	%f140, [%rd7];
$L__BB0_5:
	setp.ge.s32 	%p6, %r8, %r30;
	st.shared.f32 	[%r7], %f140;
	setp.ge.s32 	%p7, %r81, %r31;
	mov.f32 	%f141, 0f00000000;
	or.pred  	%p8, %p7, %p6;
	@%p8 bra 	$L__BB0_7;
	mul.wide.s32 	%rd8, %r82, 4;
	add.s64 	%rd9, %rd2, %rd8;
	ld.global.nc.f32 	%f141, [%rd9];
$L__BB0_7:
	st.shared.f32 	[%r7+4096], %f141;
$L__BB0_8:
	barrier.sync 	0;
	add.s32 	%r46, %r83, -15;
	setp.ge.s32 	%p9, %r46, %r31;
	@%p9 bra 	$L__BB0_10;
	ld.shared.f32 	%f75, [%r9];
	ld.shared.f32 	%f76, [%r10];
	fma.rn.f32 	%f142, %f75, %f76, %f142;
$L__BB0_10:
	add.s32 	%r47, %r83, -14;
	setp.ge.s32 	%p10, %r47, %r31;
	@%p10 bra 	$L__BB0_12;
	ld.shared.f32 	%f77, [%r9+4];
	ld.shared.f32 	%f78, [%r10+128];
	fma.rn.f32 	%f142, %f77, %f78, %f142;
$L__BB0_12:
	add.s32 	%r48, %r83, -13;
	setp.ge.s32 	%p11, %r48, %r31;
	@%p11 bra 	$L__BB0_14;
	ld.shared.f32 	%f79, [%r9+8];
	ld.shared.f32 	%f80, [%r10+256];
	fma.rn.f32 	%f142, %f79, %f80, %f142;
$L__BB0_14:
	add.s32 	%r49, %r83, -12;
	setp.ge.s32 	%p12, %r49, %r31;
	@%p12 bra 	$L__BB0_16;
	ld.shared.f32 	%f81, [%r9+12];
	ld.shared.f32 	%f82, [%r10+384];
	fma.rn.f32 	%f142, %f81, %f82, %f142;
$L__BB0_16:
	add.s32 	%r50, %r83, -11;
	setp.ge.s32 	%p13, %r50, %r31;
	@%p13 bra 	$L__BB0_18;
	ld.shared.f32 	%f83, [%r9+16];
	ld.shared.f32 	%f84, [%r10+512];
	fma.rn.f32 	%f142, %f83, %f84, %f142;
$L__BB0_18:
	add.s32 	%r51, %r83, -10;
	setp.ge.s32 	%p14, %r51, %r31;
	@%p14 bra 	$L__BB0_20;
	ld.shared.f32 	%f85, [%r9+20];
	ld.shared.f32 	%f86, [%r10+640];
	fma.rn.f32 	%f142, %f85, %f86, %f142;
$L__BB0_20:
	add.s32 	%r52, %r83, -9;
	setp.ge.s32 	%p15, %r52, %r31;
	@%p15 bra 	$L__BB0_22;
	ld.shared.f32 	%f87, [%r9+24];
	ld.shared.f32 	%f88, [%r10+768];
	fma.rn.f32 	%f142, %f87, %f88, %f142;
$L__BB0_22:
	add.s32 	%r53, %r83, -8;
	setp.ge.s32 	%p16, %r53, %r31;
	@%p16 bra 	$L__BB0_24;
	ld.shared.f32 	%f89, [%r9+28];
	ld.shared.f32 	%f90, [%r10+896];
	fma.rn.f32 	%f142, %f89, %f90, %f142;
$L__BB0_24:
	add.s32 	%r54, %r83, -7;
	setp.ge.s32 	%p17, %r54, %r31;
	@%p17 bra 	$L__BB0_26;
	ld.shared.f32 	%f91, [%r9+32];
	ld.shared.f32 	%f92, [%r10+1024];
	fma.rn.f32 	%f142, %f91, %f92, %f142;
$L__BB0_26:
	add.s32 	%r55, %r83, -6;
	setp.ge.s32 	%p18, %r55, %r31;
	@%p18 bra 	$L__BB0_28;
	ld.shared.f32 	%f93, [%r9+36];
	ld.shared.f32 	%f94, [%r10+1152];
	fma.rn.f32 	%f142, %f93, %f94, %f142;
$L__BB0_28:
	add.s32 	%r56, %r83, -5;
	setp.ge.s32 	%p19, %r56, %r31;
	@%p19 bra 	$L__BB0_30;
	ld.shared.f32 	%f95, [%r9+40];
	ld.shared.f32 	%f96, [%r10+1280];
	fma.rn.f32 	%f142, %f95, %f96, %f142;
$L__BB0_30:
	add.s32 	%r57, %r83, -4;
	setp.ge.s32 	%p20, %r57, %r31;
	@%p20 bra 	$L__BB0_32;
	ld.shared.f32 	%f97, [%r9+44];
	ld.shared.f32 	%f98, [%r10+1408];
	fma.rn.f32 	%f142, %f97, %f98, %f142;
$L__BB0_32:
	add.s32 	%r58, %r83, -3;
	setp.ge.s32 	%p21, %r58, %r31;
	@%p21 bra 	$L__BB0_34;
	ld.shared.f32 	%f99, [%r9+48];
	ld.shared.f32 	%f100, [%r10+1536];
	fma.rn.f32 	%f142, %f99, %f100, %f142;
$L__BB0_34:
	add.s32 	%r59, %r83, -2;
	setp.ge.s32 	%p22, %r59, %r31;
	@%p22 bra 	$L__BB0_36;
	ld.shared.f32 	%f101, [%r9+52];
	ld.shared.f32 	%f102, [%r10+1664];
	fma.rn.f32 	%f142, %f101, %f102, %f142;
$L__BB0_36:
	add.s32 	%r60, %r83, -1;
	setp.ge.s32 	%p23, %r60, %r31;
	@%p23 bra 	$L__BB0_38;
	ld.shared.f32 	%f103, [%r9+56];
	ld.shared.f32 	%f104, [%r10+1792];
	fma.rn.f32 	%f142, %f103, %f104, %f142;
$L__BB0_38:
	setp.ge.s32 	%p24, %r83, %r31;
	@%p24 bra 	$L__BB0_40;
	ld.shared.f32 	%f105, [%r9+60];
	ld.shared.f32 	%f106, [%r10+1920];
	fma.rn.f32 	%f142, %f105, %f106, %f142;
$L__BB0_40:
	add.s32 	%r61, %r83, 1;
	setp.ge.s32 	%p25, %r61, %r31;
	@%p25 bra 	$L__BB0_42;
	ld.shared.f32 	%f107, [%r9+64];
	ld.shared.f32 	%f108, [%r10+2048];
	fma.rn.f32 	%f142, %f107, %f108, %f142;
$L__BB0_42:
	add.s32 	%r62, %r83, 2;
	setp.ge.s32 	%p26, %r62, %r31;
	@%p26 bra 	$L__BB0_44;
	ld.shared.f32 	%f109, [%r9+68];
	ld.shared.f32 	%f110, [%r10+2176];
	fma.rn.f32 	%f142, %f109, %f110, %f142;
$L__BB0_44:
	add.s32 	%r63, %r83, 3;
	setp.ge.s32 	%p27, %r63, %r31;
	@%p27 bra 	$L__BB0_46;
	ld.shared.f32 	%f111, [%r9+72];
	ld.shared.f32 	%f112, [%r10+2304];
	fma.rn.f32 	%f142, %f111, %f112, %f142;
$L__BB0_46:
	add.s32 	%r64, %r83, 4;
	setp.ge.s32 	%p28, %r64, %r31;
	@%p28 bra 	$L__BB0_48;
	ld.shared.f32 	%f113, [%r9+76];
	ld.shared.f32 	%f114, [%r10+2432];
	fma.rn.f32 	%f142, %f113, %f114, %f142;
$L__BB0_48:
	add.s32 	%r65, %r83, 5;
	setp.ge.s32 	%p29, %r65, %r31;
	@%p29 bra 	$L__BB0_50;
	ld.shared.f32 	%f115, [%r9+80];
	ld.shared.f32 	%f116, [%r10+2560];
	fma.rn.f32 	%f142, %f115, %f116, %f142;
$L__BB0_50:
	add.s32 	%r66, %r83, 6;
	setp.ge.s32 	%p30, %r66, %r31;
	@%p30 bra 	$L__BB0_52;
	ld.shared.f32 	%f117, [%r9+84];
	ld.shared.f32 	%f118, [%r10+2688];
	fma.rn.f32 	%f142, %f117, %f118, %f142;
$L__BB0_52:
	add.s32 	%r67, %r83, 7;
	setp.ge.s32 	%p31, %r67, %r31;
	@%p31 bra 	$L__BB0_54;
	ld.shared.f32 	%f119, [%r9+88];
	ld.shared.f32 	%f120, [%r10+2816];
	fma.rn.f32 	%f142, %f119, %f120, %f142;
$L__BB0_54:
	add.s32 	%r68, %r83, 8;
	setp.ge.s32 	%p32, %r68, %r31;
	@%p32 bra 	$L__BB0_56;
	ld.shared.f32 	%f121, [%r9+92];
	ld.shared.f32 	%f122, [%r10+2944];
	fma.rn.f32 	%f142, %f121, %f122, %f142;
$L__BB0_56:
	add.s32 	%r69, %r83, 9;
	setp.ge.s32 	%p33, %r69, %r31;
	@%p33 bra 	$L__BB0_58;
	ld.shared.f32 	%f123, [%r9+96];
	ld.shared.f32 	%f124, [%r10+3072];
	fma.rn.f32 	%f142, %f123, %f124, %f142;
$L__BB0_58:
	add.s32 	%r70, %r83, 10;
	setp.ge.s32 	%p34, %r70, %r31;
	@%p34 bra 	$L__BB0_60;
	ld.shared.f32 	%f125, [%r9+100];
	ld.shared.f32 	%f126, [%r10+3200];
	fma.rn.f32 	%f142, %f125, %f126, %f142;
$L__BB0_60:
	add.s32 	%r71, %r83, 11;
	setp.ge.s32 	%p35, %r71, %r31;
	@%p35 bra 	$L__BB0_62;
	ld.shared.f32 	%f127, [%r9+104];
	ld.shared.f32 	%f128, [%r10+3328];
	fma.rn.f32 	%f142, %f127, %f128, %f142;
$L__BB0_62:
	add.s32 	%r72, %r83, 12;
	setp.ge.s32 	%p36, %r72, %r31;
	@%p36 bra 	$L__BB0_64;
	ld.shared.f32 	%f129, [%r9+108];
	ld.shared.f32 	%f130, [%r10+3456];
	fma.rn.f32 	%f142, %f129, %f130, %f142;
$L__BB0_64:
	add.s32 	%r73, %r83, 13;
	setp.ge.s32 	%p37, %r73, %r31;
	@%p37 bra 	$L__BB0_66;
	ld.shared.f32 	%f131, [%r9+112];
	ld.shared.f32 	%f132, [%r10+3584];
	fma.rn.f32 	%f142, %f131, %f132, %f142;
$L__BB0_66:
	add.s32 	%r74, %r83, 14;
	setp.ge.s32 	%p38, %r74, %r31;
	@%p38 bra 	$L__BB0_68;
	ld.shared.f32 	%f133, [%r9+116];
	ld.shared.f32 	%f134, [%r10+3712];
	fma.rn.f32 	%f142, %f133, %f134, %f142;
$L__BB0_68:
	add.s32 	%r75, %r83, 15;
	setp.ge.s32 	%p39, %r75, %r31;
	@%p39 bra 	$L__BB0_70;
	ld.shared.f32 	%f135, [%r9+120];
	ld.shared.f32 	%f136, [%r10+3840];
	fma.rn.f32 	%f142, %f135, %f136, %f142;
$L__BB0_70:
	add.s32 	%r76, %r83, 16;
	setp.ge.s32 	%p40, %r76, %r31;
	@%p40 bra 	$L__BB0_72;
	ld.shared.f32 	%f137, [%r9+124];
	ld.shared.f32 	%f138, [%r10+3968];
	fma.rn.f32 	%f142, %f137, %f138, %f142;
$L__BB0_72:
	barrier.sync 	0;
	add.s32 	%r84, %r84, 1;
	setp.ne.s32 	%p41, %r84, 0;
	add.s32 	%r83, %r83, 32;
	add.s32 	%r82, %r82, %r13;
	add.s32 	%r81, %r81, 32;
	add.s32 	%r80, %r80, 32;
	add.s32 	%r79, %r79, 32;
	@%p41 bra 	$L__BB0_2;
$L__BB0_73:
	add.s32 	%r27, %r1, %r3;
	setp.ge.s32 	%p42, %r27, %r29;
	add.s32 	%r28, %r2, %r4;
	setp.ge.s32 	%p43, %r28, %r30;
	or.pred  	%p44, %p42, %p43;
	@%p44 bra 	$L__BB0_75;
	mad.lo.s32 	%r78, %r30, %r27, %r28;
	cvta.to.global.u64 	%rd10, %rd5;
	mul.wide.s32 	%rd11, %r78, 4;
	add.s64 	%rd12, %rd10, %rd11;
	st.global.f32 	[%rd12], %f142;
$L__BB0_75:
	ret;

}


// ===== COMPILED SASS (sm_100) =====

	.target	sm_100

	.elftype	@"ET_EXEC"


//--------------------- .note.nv.tkinfo           --------------------------
	.section	.note.nv.tkinfo,"",@"SHT_NOTE"
	.sectionflags	@"SHF_NOTE_NV_TKINFO"
	.tkinfo
        /*0018*/ 	.word	0x00000002
        /*0030*/ 	.string	""
        /*0030*/ 	.string	"ptxas"
        /*0030*/ 	.string	"Cuda compilation tools, release 13.0, V13.0.88"
        /*0030*/ 	.string	"Build cuda_13.0.r13.0/compiler.36424714_0"
        /*0030*/ 	.string	"-arch sm_100 -m 64 "



//--------------------- .note.nv.cuinfo           --------------------------
	.section	.note.nv.cuinfo,"",@"SHT_NOTE"
	.sectionflags	@"SHF_NOTE_NV_CUINFO"
        /*0018*/ 	.short	0x0002
        /*001a*/ 	.short	0x0064
        /*001c*/ 	.short	0x0082
	.zero		2


//--------------------- .nv.info                  --------------------------
	.section	.nv.info,"",@"SHT_CUDA_INFO"
	.align	4


	//----- nvinfo : EIATTR_REGCOUNT
	.align		4
        /*0000*/ 	.byte	0x04, 0x2f
        /*0002*/ 	.short	(.L_1 - .L_0)
	.align		4
.L_0:
        /*0004*/ 	.word	index@(_Z23gemm_tiled_naive_kernelILi32ELi32ELi32EEvPKfS1_Pfiii)
        /*0008*/ 	.word	0x0000001c


	//----- nvinfo : EIATTR_FRAME_SIZE
	.align		4
.L_1:
        /*000c*/ 	.byte	0x04, 0x11
        /*000e*/ 	.short	(.L_3 - .L_2)
	.align		4
.L_2:
        /*0010*/ 	.word	index@(_Z23gemm_tiled_naive_kernelILi32ELi32ELi32EEvPKfS1_Pfiii)
        /*0014*/ 	.word	0x00000000


	//----- nvinfo : EIATTR_MIN_STACK_SIZE
	.align		4
.L_3:
        /*0018*/ 	.byte	0x04, 0x12
        /*001a*/ 	.short	(.L_5 - .L_4)
	.align		4
.L_4:
        /*001c*/ 	.word	index@(_Z23gemm_tiled_naive_kernelILi32ELi32ELi32EEvPKfS1_Pfiii)
        /*0020*/ 	.word	0x00000000
.L_5:


//--------------------- .nv.compat                --------------------------
	.section	.nv.compat,"",@"SHT_CUDA_COMPAT_INFO"
	.align	4
        /*0000*/ 	.byte	0x02, 0x09, 0x00, 0x00, 0x02, 0x02, 0x01, 0x00, 0x02, 0x05, 0x05, 0x00, 0x03, 0x07, 0x01, 0x01
        /*0010*/ 	.byte	0x02, 0x03, 0x00, 0x00, 0x02, 0x06, 0x01, 0x00, 0x04, 0x0b, 0x08, 0x00, 0x09, 0x00, 0x00, 0x00
        /*0020*/ 	.byte	0x00, 0x00, 0x00, 0x00


//--------------------- .nv.info._Z23gemm_tiled_naive_kernelILi32ELi32ELi32EEvPKfS1_Pfiii --------------------------
	.section	.nv.info._Z23gemm_tiled_naive_kernelILi32ELi32ELi32EEvPKfS1_Pfiii,"",@"SHT_CUDA_INFO"
	.sectionflags	@""
	.align	4


	//----- nvinfo : EIATTR_CUDA_API_VERSION
	.align		4
        /*0000*/ 	.byte	0x04, 0x37
        /*0002*/ 	.short	(.L_7 - .L_6)
.L_6:
        /*0004*/ 	.word	0x00000082


	//----- nvinfo : EIATTR_KPARAM_INFO
	.align		4
.L_7:
        /*0008*/ 	.byte	0x04, 0x17
        /*000a*/ 	.short	(.L_9 - .L_8)
.L_8:
        /*000c*/ 	.word	0x00000000
        /*0010*/ 	.short	0x0005
        /*0012*/ 	.short	0x0020
        /*0014*/ 	.byte	0x00, 0xf0, 0x11, 0x00


	//----- nvinfo : EIATTR_KPARAM_INFO
	.align		4
.L_9:
        /*0018*/ 	.byte	0x04, 0x17
        /*001a*/ 	.short	(.L_11 - .L_10)
.L_10:
        /*001c*/ 	.word	0x00000000
        /*0020*/ 	.short	0x0004
        /*0022*/ 	.short	0x001c
        /*0024*/ 	.byte	0x00, 0xf0, 0x11, 0x00


	//----- nvinfo : EIATTR_KPARAM_INFO
	.align		4
.L_11:
        /*0028*/ 	.byte	0x04, 0x17
        /*002a*/ 	.short	(.L_13 - .L_12)
.L_12:
        /*002c*/ 	.word	0x00000000
        /*0030*/ 	.short	0x0003
        /*0032*/ 	.short	0x0018
        /*0034*/ 	.byte	0x00, 0xf0, 0x11, 0x00


	//----- nvinfo : EIATTR_KPARAM_INFO
	.align		4
.L_13:
        /*0038*/ 	.byte	0x04, 0x17
        /*003a*/ 	.short	(.L_15 - .L_14)
.L_14:
        /*003c*/ 	.word	0x00000000
        /*0040*/ 	.short	0x0002
        /*0042*/ 	.short	0x0010
        /*0044*/ 	.byte	0x00, 0xf5, 0x21, 0x00


	//----- nvinfo : EIATTR_KPARAM_INFO
	.align		4
.L_15:
        /*0048*/ 	.byte	0x04, 0x17
        /*004a*/ 	.short	(.L_17 - .L_16)
.L_16:
        /*004c*/ 	.word	0x00000000
        /*0050*/ 	.short	0x0001
        /*0052*/ 	.short	0x0008
        /*0054*/ 	.byte	0x00, 0xf5, 0x21, 0x00


	//----- nvinfo : EIATTR_KPARAM_INFO
	.align		4
.L_17:
        /*0058*/ 	.byte	0x04, 0x17
        /*005a*/ 	.short	(.L_19 - .L_18)
.L_18:
        /*005c*/ 	.word	0x00000000
        /*0060*/ 	.short	0x0000
        /*0062*/ 	.short	0x0000
        /*0064*/ 	.byte	0x00, 0xf5, 0x21, 0x00


	//----- nvinfo : EIATTR_SPARSE_MMA_MASK
	.align		4
.L_19:
        /*0068*/ 	.byte	0x03, 0x50
        /*006a*/ 	.short	0x0000


	//----- nvinfo : EIATTR_MAXREG_COUNT
	.align		4
        /*006c*/ 	.byte	0x03, 0x1b
        /*006e*/ 	.short	0x00ff


	//----- nvinfo : EIATTR_NUM_BARRIERS
	.align		4
        /*0070*/ 	.byte	0x02, 0x4c
        /*0072*/ 	.byte	0x01
	.zero		1


	//----- nvinfo : EIATTR_MERCURY_ISA_VERSION
	.align		4
        /*0074*/ 	.byte	0x03, 0x5f
        /*0076*/ 	.short	0x0101


	//----- nvinfo : EIATTR_COOP_GROUP_MASK_REGIDS
	.align		4
        /*0078*/ 	.byte	0x04, 0x29
        /*007a*/ 	.short	(.L_21 - .L_20)


	//   ....[0]....
.L_20:
        /*007c*/ 	.word	0xffffffff


	//   ....[1]....
        /*0080*/ 	.word	0xffffffff


	//----- nvinfo : EIATTR_COOP_GROUP_INSTR_OFFSETS
	.align		4
.L_21:
        /*0084*/ 	.byte	0x04, 0x28
        /*0086*/ 	.short	(.L_23 - .L_22)


	//   ....[0]....
.L_22:
        /*0088*/ 	.word	0x00000350


	//   ....[1]....
        /*008c*/ 	.word	0x00000db0


	//----- nvinfo : EIATTR_VRC_CTA_INIT_COUNT
	.align		4
.L_23:
        /*0090*/ 	.byte	0x02, 0x4a
	.zero		1
	.zero		1


	//----- nvinfo : EIATTR_EXIT_INSTR_OFFSETS
	.align		4
        /*0094*/ 	.byte	0x04, 0x1c
        /*0096*/ 	.short	(.L_25 - .L_24)


	//   ....[0]....
.L_24:
        /*0098*/ 	.word	0x00000e20


	//   ....[1]....
        /*009c*/ 	.word	0x00000e70


	//----- nvinfo : EIATTR_CRS_STACK_SIZE
	.align		4
.L_25:
        /*00a0*/ 	.byte	0x04, 0x1e
        /*00a2*/ 	.short	(.L_27 - .L_26)
.L_26:
        /*00a4*/ 	.word	0x00000000


	//----- nvinfo : EIATTR_CBANK_PARAM_SIZE
	.align		4
.L_27:
        /*00a8*/ 	.byte	0x03, 0x19
        /*00aa*/ 	.short	0x0024


	//----- nvinfo : EIATTR_PARAM_CBANK
	.align		4
        /*00ac*/ 	.byte	0x04, 0x0a
        /*00ae*/ 	.short	(.L_29 - .L_28)
	.align		4
.L_28:
        /*00b0*/ 	.word	index@(.nv.constant0._Z23gemm_tiled_naive_kernelILi32ELi32ELi32EEvPKfS1_Pfiii)
        /*00b4*/ 	.short	0x0380
        /*00b6*/ 	.short	0x0024


	//----- nvinfo : EIATTR_SW_WAR
	.align		4
.L_29:
        /*00b8*/ 	.byte	0x04, 0x36
        /*00ba*/ 	.short	(.L_31 - .L_30)
.L_30:
        /*00bc*/ 	.word	0x00000008
.L_31:


//--------------------- .nv.callgraph             --------------------------
	.section	.nv.callgraph,"",@"SHT_CUDA_CALLGRAPH"
	.align	4
	.sectionentsize	8
	.align		4
        /*0000*/ 	.word	0x00000000
	.align		4
        /*0004*/ 	.word	0xffffffff
	.align		4
        /*0008*/ 	.word	0x00000000
	.align		4
        /*000c*/ 	.word	0xfffffffe
	.align		4
        /*0010*/ 	.word	0x00000000
	.align		4
        /*0014*/ 	.word	0xfffffffd
	.align		4
        /*0018*/ 	.word	0x00000000
	.align		4
        /*001c*/ 	.word	0xfffffffc


//--------------------- .text._Z23gemm_tiled_naive_kernelILi32ELi32ELi32EEvPKfS1_Pfiii --------------------------
	.section	.text._Z23gemm_tiled_naive_kernelILi32ELi32ELi32EEvPKfS1_Pfiii,"ax",@progbits
	.align	128
        .global         _Z23gemm_tiled_naive_kernelILi32ELi32ELi32EEvPKfS1_Pfiii
        .type           _Z23gemm_tiled_naive_kernelILi32ELi32ELi32EEvPKfS1_Pfiii,@function
        .size           _Z23gemm_tiled_naive_kernelILi32ELi32ELi32EEvPKfS1_Pfiii,(.L_x_5 - _Z23gemm_tiled_naive_kernelILi32ELi32ELi32EEvPKfS1_Pfiii)
        .other          _Z23gemm_tiled_naive_kernelILi32ELi32ELi32EEvPKfS1_Pfiii,@"STO_CUDA_ENTRY STV_DEFAULT"
_Z23gemm_tiled_naive_kernelILi32ELi32ELi32EEvPKfS1_Pfiii:
.text._Z23gemm_tiled_naive_kernelILi32ELi32ELi32EEvPKfS1_Pfiii:
[----:B------:R-:W-:Y:S01]  /*0000*/  LDC R1, c[0x0][0x37c] ;  /* 0x0000df00ff017b82 */ /* 0x000fe20000000800 */
[----:B------:R-:W0:Y:S01]  /*0010*/  LDCU UR7, c[0x0][0x3a0] ;  /* 0x00007400ff0777ac */ /* 0x000e220008000800 */
[----:B------:R-:W1:Y:S01]  /*0020*/  S2R R6, SR_CTAID.Y ;  /* 0x0000000000067919 */ /* 0x000e620000002600 */
[----:B------:R-:W-:Y:S01]  /*0030*/  IMAD.MOV.U32 R0, RZ, RZ, RZ ;  /* 0x000000ffff007224 */ /* 0x000fe200078e00ff */
[----:B------:R-:W2:Y:S01]  /*0040*/  LDCU.64 UR8, c[0x0][0x358] ;  /* 0x00006b00ff0877ac */ /* 0x000ea20008000a00 */
[----:B------:R-:W3:Y:S01]  /*0050*/  S2R R7, SR_CTAID.X ;  /* 0x0000000000077919 */ /* 0x000ee20000002500 */
[----:B------:R-:W4:Y:S01]  /*0060*/  S2R R9, SR_TID.Y ;  /* 0x0000000000097919 */ /* 0x000f220000002200 */
[----:B------:R-:W1:Y:S01]  /*0070*/  S2R R8, SR_TID.X ;  /* 0x0000000000087919 */ /* 0x000e620000002100 */
[----:B0-----:R-:W-:-:S09]  /*0080*/  UISETP.GE.AND UP0, UPT, UR7, 0x1, UPT ;  /* 0x000000010700788c */ /* 0x001fd2000bf06270 */
[----:B--2---:R-:W-:Y:S05]  /*0090*/  BRA.U !UP0, `(.L_x_0) ;  /* 0x0000000d084c7547 */ /* 0x004fea000b800000 */
[----:B------:R-:W0:Y:S01]  /*00a0*/  S2UR UR6, SR_CgaCtaId ;  /* 0x00000000000679c3 */ /* 0x000e220000008800 */
[----:B------:R-:W2:Y:S01]  /*00b0*/  LDCU UR10, c[0x0][0x39c] ;  /* 0x00007380ff0a77ac */ /* 0x000ea20008000800 */
[--C-:B-1-3--:R-:W-:Y:S01]  /*00c0*/  IMAD R0, R7, 0x20, R8.reuse ;  /* 0x0000002007007824 */ /* 0x10afe200078e0208 */
[CC--:B----4-:R-:W-:Y:S01]  /*00d0*/  LEA R17, R9.reuse, R8.reuse, 0x5 ;  /* 0x0000000809117211 */ /* 0x0d0fe200078e28ff */
[--C-:B------:R-:W-:Y:S01]  /*00e0*/  IMAD R11, R6, 0x20, R9.reuse ;  /* 0x00000020060b7824 */ /* 0x100fe200078e0209 */
[----:B------:R-:W-:Y:S01]  /*00f0*/  UMOV UR5, 0x400 ;  /* 0x0000040000057882 */ /* 0x000fe20000000000 */
[----:B------:R-:W-:Y:S01]  /*0100*/  UIADD3 UR4, UPT, UPT, UR7, 0x1f, URZ ;  /* 0x0000001f07047890 */ /* 0x000fe2000fffe0ff */
[--C-:B------:R-:W-:Y:S01]  /*0110*/  LOP3.LUT P2, RZ, R9, 0x3e0, R8.reuse, 0xc8, !PT ;  /* 0x000003e009ff7812 */ /* 0x100fe2000784c808 */
[----:B------:R-:W1:Y:S01]  /*0120*/  LDC R19, c[0x0][0x3a0] ;  /* 0x0000e800ff137b82 */ /* 0x000e620000000800 */
[----:B------:R-:W-:Y:S01]  /*0130*/  MOV R12, R8 ;  /* 0x00000008000c7202 */ /* 0x000fe20000000f00 */
[----:B------:R-:W-:Y:S01]  /*0140*/  USHF.R.U32.HI UR4, URZ, 0x5, UR4 ;  /* 0x00000005ff047899 */ /* 0x000fe20008011604 */
[----:B------:R-:W-:Y:S01]  /*0150*/  IMAD.MOV.U32 R14, RZ, RZ, R9 ;  /* 0x000000ffff0e7224 */ /* 0x000fe200078e0009 */
[----:B------:R-:W3:Y:S01]  /*0160*/  LDCU UR12, c[0x0][0x3a0] ;  /* 0x00007400ff0c77ac */ /* 0x000ee20008000800 */
[----:B------:R-:W-:-:S03]  /*0170*/  IMAD R13, R11, UR7, R8 ;  /* 0x000000070b0d7c24 */ /* 0x000fc6000f8e0208 */
[----:B------:R-:W4:Y:S01]  /*0180*/  LDC R10, c[0x0][0x39c] ;  /* 0x0000e700ff0a7b82 */ /* 0x000f220000000800 */
[----:B------:R-:W1:Y:S01]  /*0190*/  LDCU UR11, c[0x0][0x398] ;  /* 0x00007300ff0b77ac */ /* 0x000e620008000800 */
[----:B--2---:R-:W-:Y:S01]  /*01a0*/  IMAD R2, R9, UR10, R8 ;  /* 0x0000000a09027c24 */ /* 0x004fe2000f8e0208 */
[----:B------:R-:W-:Y:S01]  /*01b0*/  ISETP.GE.AND P1, PT, R0, UR10, PT ;  /* 0x0000000a00007c0c */ /* 0x000fe2000bf26270 */
[----:B------:R-:W-:Y:S01]  /*01c0*/  IMAD.MOV.U32 R0, RZ, RZ, RZ ;  /* 0x000000ffff007224 */ /* 0x000fe200078e00ff */
[----:B------:R-:W-:Y:S02]  /*01d0*/  UIADD3 UR4, UPT, UPT, -UR4, URZ, URZ ;  /* 0x000000ff04047290 */ /* 0x000fe4000fffe1ff */
[----:B0-----:R-:W-:Y:S01]  /*01e0*/  ULEA UR5, UR6, UR5, 0x18 ;  /* 0x0000000506057291 */ /* 0x001fe2000f8ec0ff */
[----:B------:R-:W-:-:S05]  /*01f0*/  LEA R15, R7, R2, 0x5 ;  /* 0x00000002070f7211 */ /* 0x000fca00078e28ff */
[----:B------:R-:W-:Y:S02]  /*0200*/  LEA R17, R17, UR5, 0x2 ;  /* 0x0000000511117c11 */ /* 0x000fe4000f8e10ff */
[----:B------:R-:W-:Y:S02]  /*0210*/  LEA R18, R9, UR5, 0x7 ;  /* 0x0000000509127c11 */ /* 0x000fe4000f8e38ff */
[----:B------:R-:W-:Y:S01]  /*0220*/  LEA R16, R8, UR5, 0x2 ;  /* 0x0000000508107c11 */ /* 0x000fe2000f8e10ff */
[----:B---3--:R-:W-:-:S06]  /*0230*/  UMOV UR5, 0xf ;  /* 0x0000000f00057882 */ /* 0x008fcc0000000000 */
.L_x_3:
[----:B------:R-:W-:Y:S04]  /*0240*/  BSSY.RECONVERGENT B0, `(.L_x_1) ;  /* 0x000000f000007945 */ /* 0x000fe80003800200 */
[----:B------:R-:W-:Y:S05]  /*0250*/  @P2 BRA `(.L_x_2) ;  /* 0x0000000000342947 */ /* 0x000fea0003800000 */
[----:B------:R-:W-:Y:S01]  /*0260*/  ISETP.GE.AND P0, PT, R12, UR12, PT ;  /* 0x0000000c0c007c0c */ /* 0x000fe2000bf06270 */
[----:B------:R-:W-:Y:S01]  /*0270*/  HFMA2 R22, -RZ, RZ, 0, 0 ;  /* 0x00000000ff167431 */ /* 0x000fe200000001ff */
[----:B------:R-:W-:Y:S01]  /*0280*/  ISETP.GE.OR P3, PT, R14, UR12, P1 ;  /* 0x0000000c0e007c0c */ /* 0x000fe20008f66670 */
[----:B------:R-:W-:Y:S01]  /*0290*/  IMAD.MOV.U32 R20, RZ, RZ, RZ ;  /* 0x000000ffff147224 */ /* 0x000fe200078e00ff */
[----:B-1----:R-:W-:-:S11]  /*02a0*/  ISETP.GE.OR P0, PT, R11, UR11, P0 ;  /* 0x0000000b0b007c0c */ /* 0x002fd60008706670 */
[----:B------:R-:W0:Y:S08]  /*02b0*/  @!P3 LDC.64 R4, c[0x0][0x388] ;  /* 0x0000e200ff04bb82 */ /* 0x000e300000000a00 */
[----:B------:R-:W1:Y:S01]  /*02c0*/  @!P0 LDC.64 R2, c[0x0][0x380] ;  /* 0x0000e000ff028b82 */ /* 0x000e620000000a00 */
[----:B0-----:R-:W-:-:S05]  /*02d0*/  @!P3 IMAD.WIDE R4, R15, 0x4, R4 ;  /* 0x000000040f04b825 */ /* 0x001fca00078e0204 */
[----:B------:R-:W2:Y:S01]  /*02e0*/  @!P3 LDG.E.CONSTANT R22, desc[UR8][R4.64] ;  /* 0x000000080416b981 */ /* 0x000ea2000c1e9900 */
[----:B-1----:R-:W-:-:S05]  /*02f0*/  @!P0 IMAD.WIDE.U32 R2, R13, 0x4, R2 ;  /* 0x000000040d028825 */ /* 0x002fca00078e0002 */
[----:B------:R-:W3:Y:S04]  /*0300*/  @!P0 LDG.E.CONSTANT R20, desc[UR8][R2.64] ;  /* 0x0000000802148981 */ /* 0x000ee8000c1e9900 */
[----:B--2---:R0:W-:Y:S04]  /*0310*/  STS [R17+0x1000], R22 ;  /* 0x0010001611007388 */ /* 0x0041e80000000800 */
[----:B---3--:R0:W-:Y:S02]  /*0320*/  STS [R17], R20 ;  /* 0x0000001411007388 */ /* 0x0081e40000000800 */
.L_x_2:
[----:B-1----:R-:W-:Y:S05]  /*0330*/  BSYNC.RECONVERGENT B0 ;  /* 0x0000000000007941 */ /* 0x002fea0003800200 */
.L_x_1:
[----:B------:R-:W-:Y:S01]  /*0340*/  UIADD3 UR6, UPT, UPT, UR5, -0xf, URZ ;  /* 0xfffffff105067890 */ /* 0x000fe2000fffe0ff */
[----:B------:R-:W-:Y:S05]  /*0350*/  BAR.SYNC.DEFER_BLOCKING 0x0 ;  /* 0x0000000000007b1d */ /* 0x000fea0000010000 */
[----:B------:R-:W-:Y:S01]  /*0360*/  ISETP.LE.AND P4, PT, R19, UR6, PT ;  /* 0x0000000613007c0c */ /* 0x000fe2000bf83270 */
[----:B------:R-:W-:Y:S01]  /*0370*/  UIADD3 UR7, UPT, UPT, UR5, -0xe, URZ ;  /* 0xfffffff205077890 */ /* 0x000fe2000fffe0ff */
[----:B----4-:R-:W-:Y:S01]  /*0380*/  IMAD R15, R10, 0x20, R15 ;  /* 0x000000200a0f7824 */ /* 0x010fe200078e020f */
[----:B------:R-:W-:Y:S01]  /*0390*/  UIADD3 UR6, UPT, UPT, UR5, -0xd, URZ ;  /* 0xfffffff305067890 */ /* 0x000fe2000fffe0ff */
[----:B------:R-:W-:Y:S01]  /*03a0*/  IADD3 R14, PT, PT, R14, 0x20, RZ ;  /* 0x000000200e0e7810 */ /* 0x000fe20007ffe0ff */
[----:B------:R-:W-:Y:S01]  /*03b0*/  UIADD3 UR4, UPT, UPT, UR4, 0x1, URZ ;  /* 0x0000000104047890 */ /* 0x000fe2000fffe0ff */
[----:B------:R-:W-:Y:S01]  /*03c0*/  VIADD R13, R13, 0x20 ;  /* 0x000000200d0d7836 */ /* 0x000fe20000000000 */
[C---:B------:R-:W-:Y:S01]  /*03d0*/  ISETP.LE.AND P5, PT, R19.reuse, UR7, PT ;  /* 0x0000000713007c0c */ /* 0x040fe2000bfa3270 */
[----:B------:R-:W-:Y:S01]  /*03e0*/  UIADD3 UR7, UPT, UPT, UR5, -0xc, URZ ;  /* 0xfffffff405077890 */ /* 0x000fe2000fffe0ff */
[C---:B------:R-:W-:Y:S01]  /*03f0*/  ISETP.LE.AND P6, PT, R19.reuse, UR6, PT ;  /* 0x0000000613007c0c */ /* 0x040fe2000bfc3270 */
[----:B------:R-:W-:Y:S01]  /*0400*/  UIADD3 UR6, UPT, UPT, UR5, -0xb, URZ ;  /* 0xfffffff505067890 */ /* 0x000fe2000fffe0ff */
[----:B------:R-:W-:Y:S01]  /*0410*/  IADD3 R12, PT, PT, R12, 0x20, RZ ;  /* 0x000000200c0c7810 */ /* 0x000fe20007ffe0ff */
[----:B------:R-:W-:Y:S01]  /*0420*/  UISETP.NE.AND UP0, UPT, UR4, URZ, UPT ;  /* 0x000000ff0400728c */ /* 0x000fe2000bf05270 */
[----:B------:R-:W-:Y:S01]  /*0430*/  @!P4 LDS R3, [R18] ;  /* 0x000000001203c984 */ /* 0x000fe20000000800 */
[C---:B------:R-:W-:Y:S01]  /*0440*/  ISETP.LE.AND P0, PT, R19.reuse, UR7, PT ;  /* 0x0000000713007c0c */ /* 0x040fe2000bf03270 */
[----:B------:R-:W-:Y:S01]  /*0450*/  UIADD3 UR7, UPT, UPT, UR5, -0xa, URZ ;  /* 0xfffffff605077890 */ /* 0x000fe2000fffe0ff */
[----:B------:R-:W-:Y:S01]  /*0460*/  ISETP.LE.AND P3, PT, R19, UR6, PT ;  /* 0x0000000613007c0c */ /* 0x000fe2000bf63270 */
[----:B------:R-:W1:Y:S01]  /*0470*/  @!P4 LDS R2, [R16+0x1000] ;  /* 0x001000001002c984 */ /* 0x000e620000000800 */
[----:B------:R-:W-:-:S03]  /*0480*/  UIADD3 UR6, UPT, UPT, UR5, -0x9, URZ ;  /* 0xfffffff705067890 */ /* 0x000fc6000fffe0ff */
[----:B------:R-:W-:Y:S04]  /*0490*/  @!P5 LDS R4, [R18+0x4] ;  /* 0x000004001204d984 */ /* 0x000fe80000000800 */
[----:B------:R-:W2:Y:S04]  /*04a0*/  @!P5 LDS R5, [R16+0x1080] ;  /* 0x001080001005d984 */ /* 0x000ea80000000800 */
[----:B0-----:R-:W-:Y:S04]  /*04b0*/  @!P6 LDS R20, [R18+0x8] ;  /* 0x000008001214e984 */ /* 0x001fe80000000800 */
[----:B------:R-:W-:Y:S04]  /*04c0*/  @!P0 LDS R22, [R18+0xc] ;  /* 0x00000c0012168984 */ /* 0x000fe80000000800 */
[----:B------:R-:W-:Y:S01]  /*04d0*/  @!P0 LDS R21, [R16+0x1180] ;  /* 0x0011800010158984 */ /* 0x000fe20000000800 */
[----:B-1----:R-:W-:Y:S01]  /*04e0*/  @!P4 FFMA R0, R3, R2, R0 ;  /* 0x000000020300c223 */ /* 0x002fe20000000000 */
[----:B------:R-:W-:-:S02]  /*04f0*/  ISETP.LE.AND P4, PT, R19, UR7, PT ;  /* 0x0000000713007c0c */ /* 0x000fc4000bf83270 */
[----:B------:R-:W0:Y:S01]  /*0500*/  @!P6 LDS R3, [R16+0x1100] ;  /* 0x001100001003e984 */ /* 0x000e220000000800 */
[----:B------:R-:W-:-:S03]  /*0510*/  UIADD3 UR7, UPT, UPT, UR5, -0x7, URZ ;  /* 0xfffffff905077890 */ /* 0x000fc6000fffe0ff */
[----:B------:R-:W-:Y:S01]  /*0520*/  @!P3 LDS R2, [R16+0x1200] ;  /* 0x001200001002b984 */ /* 0x000fe20000000800 */
[----:B--2---:R-:W-:Y:S01]  /*0530*/  @!P5 FFMA R0, R5, R4, R0 ;  /* 0x000000040500d223 */ /* 0x004fe20000000000 */
[----:B------:R-:W-:Y:S02]  /*0540*/  ISETP.LE.AND P5, PT, R19, UR6, PT ;  /* 0x0000000613007c0c */ /* 0x000fe4000bfa3270 */
[----:B------:R-:W1:Y:S01]  /*0550*/  @!P3 LDS R5, [R18+0x10] ;  /* 0x000010001205b984 */ /* 0x000e620000000800 */
[----:B------:R-:W-:-:S03]  /*0560*/  UIADD3 UR6, UPT, UPT, UR5, -0x8, URZ ;  /* 0xfffffff805067890 */ /* 0x000fc6000fffe0ff */
[----:B------:R-:W-:Y:S04]  /*0570*/  @!P4 LDS R4, [R18+0x14] ;  /* 0x000014001204c984 */ /* 0x000fe80000000800 */
[----:B------:R-:W2:Y:S04]  /*0580*/  @!P4 LDS R23, [R16+0x1280] ;  /* 0x001280001017c984 */ /* 0x000ea80000000800 */
[----:B------:R-:W-:Y:S04]  /*0590*/  @!P5 LDS R24, [R18+0x18] ;  /* 0x000018001218d984 */ /* 0x000fe80000000800 */
[----:B------:R-:W3:Y:S01]  /*05a0*/  @!P5 LDS R25, [R16+0x1300] ;  /* 0x001300001019d984 */ /* 0x000ee20000000800 */
[----:B0-----:R-:W-:Y:S01]  /*05b0*/  @!P6 FFMA R0, R3, R20, R0 ;  /* 0x000000140300e223 */ /* 0x001fe20000000000 */
[----:B------:R-:W-:Y:S01]  /*05c0*/  ISETP.LE.AND P6, PT, R19, UR6, PT ;  /* 0x0000000613007c0c */ /* 0x000fe2000bfc3270 */
[----:B------:R-:W-:-:S02]  /*05d0*/  UIADD3 UR6, UPT, UPT, UR5, -0x6, URZ ;  /* 0xfffffffa05067890 */ /* 0x000fc4000fffe0ff */
[----:B------:R-:W-:Y:S01]  /*05e0*/  @!P0 FFMA R0, R21, R22, R0 ;  /* 0x0000001615008223 */ /* 0x000fe20000000000 */
[----:B------:R-:W-:Y:S01]  /*05f0*/  ISETP.LE.AND P0, PT, R19, UR7, PT ;  /* 0x0000000713007c0c */ /* 0x000fe2000bf03270 */
[----:B------:R-:W-:Y:S02]  /*0600*/  UIADD3 UR7, UPT, UPT, UR5, -0x5, URZ ;  /* 0xfffffffb05077890 */ /* 0x000fe4000fffe0ff */
[----:B-1----:R-:W-:Y:S01]  /*0610*/  @!P3 FFMA R0, R5, R2, R0 ;  /* 0x000000020500b223 */ /* 0x002fe20000000000 */
[----:B------:R-:W-:Y:S01]  /*0620*/  ISETP.LE.AND P3, PT, R19, UR6, PT ;  /* 0x0000000613007c0c */ /* 0x000fe2000bf63270 */
[----:B------:R-:W-:-:S04]  /*0630*/  UIADD3 UR6, UPT, UPT, UR5, -0x4, URZ ;  /* 0xfffffffc05067890 */ /* 0x000fc8000fffe0ff */
[----:B------:R-:W-:Y:S01]  /*0640*/  @!P6 LDS R3, [R16+0x1380] ;  /* 0x001380001003e984 */ /* 0x000fe20000000800 */
[----:B--2---:R-:W-:Y:S01]  /*0650*/  @!P4 FFMA R0, R23, R4, R0 ;  /* 0x000000041700c223 */ /* 0x004fe20000000000 */
[----:B------:R-:W-:Y:S02]  /*0660*/  ISETP.LE.AND P4, PT, R19, UR7, PT ;  /* 0x0000000713007c0c */ /* 0x000fe4000bf83270 */
[----:B------:R-:W0:Y:S01]  /*0670*/  @!P6 LDS R4, [R18+0x1c] ;  /* 0x00001c001204e984 */ /* 0x000e220000000800 */
[----:B------:R-:W-:-:S03]  /*0680*/  UIADD3 UR7, UPT, UPT, UR5, -0x2, URZ ;  /* 0xfffffffe05077890 */ /* 0x000fc6000fffe0ff */
[----:B------:R-:W-:Y:S01]  /*0690*/  @!P0 LDS R5, [R18+0x20] ;  /* 0x0000200012058984 */ /* 0x000fe20000000800 */
[----:B---3--:R-:W-:Y:S01]  /*06a0*/  @!P5 FFMA R0, R25, R24, R0 ;  /* 0x000000181900d223 */ /* 0x008fe20000000000 */
[----:B------:R-:W-:Y:S02]  /*06b0*/  ISETP.LE.AND P5, PT, R19, UR6, PT ;  /* 0x0000000613007c0c */ /* 0x000fe4000bfa3270 */
[----:B------:R-:W1:Y:S01]  /*06c0*/  @!P0 LDS R2, [R16+0x1400] ;  /* 0x0014000010028984 */ /* 0x000e620000000800 */
[----:B------:R-:W-:-:S03]  /*06d0*/  UIADD3 UR6, UPT, UPT, UR5, -0x3, URZ ;  /* 0xfffffffd05067890 */ /* 0x000fc6000fffe0ff */
[----:B------:R-:W-:Y:S04]  /*06e0*/  @!P3 LDS R20, [R18+0x24] ;  /* 0x000024001214b984 */ /* 0x000fe80000000800 */
[----:B------:R-:W2:Y:S04]  /*06f0*/  @!P3 LDS R21, [R16+0x1480] ;  /* 0x001480001015b984 */ /* 0x000ea80000000800 */
[----:B------:R-:W-:Y:S04]  /*0700*/  @!P4 LDS R22, [R18+0x28] ;  /* 0x000028001216c984 */ /* 0x000fe80000000800 */
[----:B------:R-:W3:Y:S04]  /*0710*/  @!P4 LDS R23, [R16+0x1500] ;  /* 0x001500001017c984 */ /* 0x000ee80000000800 */
[----:B------:R-:W-:Y:S04]  /*0720*/  @!P5 LDS R24, [R18+0x2c] ;  /* 0x00002c001218d984 */ /* 0x000fe80000000800 */
[----:B------:R-:W4:Y:S01]  /*0730*/  @!P5 LDS R25, [R16+0x1580] ;  /* 0x001580001019d984 */ /* 0x000f220000000800 */
[----:B0-----:R-:W-:Y:S01]  /*0740*/  @!P6 FFMA R0, R3, R4, R0 ;  /* 0x000000040300e223 */ /* 0x001fe20000000000 */
[----:B------:R-:W-:Y:S01]  /*0750*/  ISETP.LE.AND P6, PT, R19, UR6, PT ;  /* 0x0000000613007c0c */ /* 0x000fe2000bfc3270 */
[----:B------:R-:W-:-:S02]  /*0760*/  UIADD3 UR6, UPT, UPT, UR5, -0x1, URZ ;  /* 0xffffffff05067890 */ /* 0x000fc4000fffe0ff */
[----:B-1----:R-:W-:Y:S01]  /*0770*/  @!P0 FFMA R0, R5, R2, R0 ;  /* 0x0000000205008223 */ /* 0x002fe20000000000 */
[----:B------:R-:W-:Y:S01]  /*0780*/  ISETP.LE.AND P0, PT, R19, UR7, PT ;  /* 0x0000000713007c0c */ /* 0x000fe2000bf03270 */
[----:B------:R-:W-:-:S08]  /*0790*/  UIADD3 UR7, UPT, UPT, UR5, 0x3, URZ ;  /* 0x0000000305077890 */ /* 0x000fd0000fffe0ff */
[----:B------:R-:W-:Y:S01]  /*07a0*/  @!P6 LDS R3, [R18+0x30] ;  /* 0x000030001203e984 */ /* 0x000fe20000000800 */
[----:B--2---:R-:W-:Y:S01]  /*07b0*/  @!P3 FFMA R0, R21, R20, R0 ;  /* 0x000000141500b223 */ /* 0x004fe20000000000 */
[----:B------:R-:W-:Y:S02]  /*07c0*/  ISETP.LE.AND P3, PT, R19, UR6, PT ;  /* 0x0000000613007c0c */ /* 0x000fe4000bf63270 */
[----:B------:R-:W0:Y:S01]  /*07d0*/  @!P6 LDS R2, [R16+0x1600] ;  /* 0x001600001002e984 */ /* 0x000e220000000800 */
[----:B------:R-:W-:-:S03]  /*07e0*/  UIADD3 UR6, UPT, UPT, UR5, 0x1, URZ ;  /* 0x0000000105067890 */ /* 0x000fc6000fffe0ff */
[----:B------:R-:W-:Y:S01]  /*07f0*/  @!P0 LDS R20, [R18+0x34] ;  /* 0x0000340012148984 */ /* 0x000fe20000000800 */
[----:B---3--:R-:W-:Y:S01]  /*0800*/  @!P4 FFMA R0, R23, R22, R0 ;  /* 0x000000161700c223 */ /* 0x008fe20000000000 */
[----:B------:R-:W-:Y:S02]  /*0810*/  ISETP.LE.AND P4, PT, R19, UR5, PT ;  /* 0x0000000513007c0c */ /* 0x000fe4000bf83270 */
[----:B------:R-:W1:Y:S04]  /*0820*/  @!P0 LDS R5, [R16+0x1680] ;  /* 0x0016800010058984 */ /* 0x000e680000000800 */
[----:B------:R-:W-:Y:S01]  /*0830*/  @!P3 LDS R22, [R18+0x38] ;  /* 0x000038001216b984 */ /* 0x000fe20000000800 */
[----:B----4-:R-:W-:Y:S01]  /*0840*/  @!P5 FFMA R0, R25, R24, R0 ;  /* 0x000000181900d223 */ /* 0x010fe20000000000 */
[----:B------:R-:W-:-:S02]  /*0850*/  ISETP.LE.AND P5, PT, R19, UR6, PT ;  /* 0x0000000613007c0c */ /* 0x000fc4000bfa3270 */
[----:B------:R-:W2:Y:S01]  /*0860*/  @!P3 LDS R21, [R16+0x1700] ;  /* 0x001700001015b984 */ /* 0x000ea20000000800 */
[----:B------:R-:W-:-:S03]  /*0870*/  UIADD3 UR6, UPT, UPT, UR5, 0x2, URZ ;  /* 0x0000000205067890 */ /* 0x000fc6000fffe0ff */
[----:B------:R-:W-:Y:S04]  /*0880*/  @!P4 LDS R24, [R18+0x3c] ;  /* 0x00003c001218c984 */ /* 0x000fe80000000800 */
[----:B------:R-:W3:Y:S04]  /*0890*/  @!P4 LDS R23, [R16+0x1780] ;  /* 0x001780001017c984 */ /* 0x000ee80000000800 */
[----:B------:R-:W-:Y:S04]  /*08a0*/  @!P5 LDS R25, [R18+0x40] ;  /* 0x000040001219d984 */ /* 0x000fe80000000800 */
[----:B------:R-:W4:Y:S01]  /*08b0*/  @!P5 LDS R4, [R16+0x1800] ;  /* 0x001800001004d984 */ /* 0x000f220000000800 */
[----:B0-----:R-:W-:Y:S01]  /*08c0*/  @!P6 FFMA R0, R3, R2, R0 ;  /* 0x000000020300e223 */ /* 0x001fe20000000000 */
[----:B------:R-:W-:Y:S01]  /*08d0*/  ISETP.LE.AND P6, PT, R19, UR6, PT ;  /* 0x0000000613007c0c */ /* 0x000fe2000bfc3270 */
[----:B------:R-:W-:-:S02]  /*08e0*/  UIADD3 UR6, UPT, UPT, UR5, 0x4, URZ ;  /* 0x0000000405067890 */ /* 0x000fc4000fffe0ff */
        /* <DEDUP_REMOVED lines=11> */
[----:B------:R-:W1:Y:S01]  /*09a0*/  @!P0 LDS R5, [R16+0x1900] ;  /* 0x0019000010058984 */ /* 0x000e620000000800 */
[----:B------:R-:W-:-:S03]  /*09b0*/  UIADD3 UR7, UPT, UPT, UR5, 0x8, URZ ;  /* 0x0000000805077890 */ /* 0x000fc6000fffe0ff */
[----:B------:R-:W-:Y:S01]  /*09c0*/  @!P3 LDS R21, [R16+0x1980] ;  /* 0x001980001015b984 */ /* 0x000fe20000000800 */
[----:B----4-:R-:W-:Y:S01]  /*09d0*/  @!P5 FFMA R0, R25, R4, R0 ;  /* 0x000000041900d223 */ /* 0x010fe20000000000 */
[----:B------:R-:W-:Y:S02]  /*09e0*/  ISETP.LE.AND P5, PT, R19, UR6, PT ;  /* 0x0000000613007c0c */ /* 0x000fe4000bfa3270 */
        /* <DEDUP_REMOVED lines=34> */
[----:B-1----:R-:W-:-:S04]  /*0c10*/  @!P0 FFMA R0, R5, R20, R0 ;  /* 0x0000001405008223 */ /* 0x002fc80000000000 */
[----:B------:R-:W-:Y:S01]  /*0c20*/  ISETP.LE.AND P0, PT, R19, UR6, PT ;  /* 0x0000000613007c0c */ /* 0x000fe2000bf03270 */
[----:B------:R-:W-:-:S05]  /*0c30*/  UIADD3 UR6, UPT, UPT, UR5, 0xf, URZ ;  /* 0x0000000f05067890 */ /* 0x000fca000fffe0ff */
[----:B------:R-:W-:Y:S01]  /*0c40*/  @!P6 LDS R4, [R18+0x6c] ;  /* 0x00006c001204e984 */ /* 0x000fe20000000800 */
[----:B--2---:R-:W-:Y:S01]  /*0c50*/  @!P3 FFMA R0, R21, R2, R0 ;  /* 0x000000021500b223 */ /* 0x004fe20000000000 */
[----:B------:R-:W-:Y:S02]  /*0c60*/  ISETP.LE.AND P3, PT, R19, UR6, PT ;  /* 0x0000000613007c0c */ /* 0x000fe4000bf63270 */
[----:B------:R-:W0:Y:S04]  /*0c70*/  @!P6 LDS R3, [R16+0x1d80] ;  /* 0x001d80001003e984 */ /* 0x000e280000000800 */
[----:B------:R-:W-:Y:S01]  /*0c80*/  @!P0 LDS R5, [R18+0x70] ;  /* 0x0000700012058984 */ /* 0x000fe20000000800 */
[----:B---3--:R-:W-:Y:S01]  /*0c90*/  @!P4 FFMA R0, R23, R22, R0 ;  /* 0x000000161700c223 */ /* 0x008fe20000000000 */
[----:B------:R-:W-:Y:S01]  /*0ca0*/  ISETP.LE.AND P4, PT, R19, UR7, PT ;  /* 0x0000000713007c0c */ /* 0x000fe2000bf83270 */
[----:B------:R-:W-:Y:S01]  /*0cb0*/  UIADD3 UR7, UPT, UPT, UR5, 0x10, URZ ;  /* 0x0000001005077890 */ /* 0x000fe2000fffe0ff */
[----:B------:R-:W1:Y:S01]  /*0cc0*/  @!P0 LDS R2, [R16+0x1e00] ;  /* 0x001e000010028984 */ /* 0x000e620000000800 */
[----:B------:R-:W-:-:S03]  /*0cd0*/  UIADD3 UR5, UPT, UPT, UR5, 0x20, URZ ;  /* 0x0000002005057890 */ /* 0x000fc6000fffe0ff */
[----:B------:R-:W-:Y:S01]  /*0ce0*/  @!P3 LDS R22, [R18+0x78] ;  /* 0x000078001216b984 */ /* 0x000fe20000000800 */
[----:B----4-:R-:W-:Y:S01]  /*0cf0*/  @!P5 FFMA R0, R25, R24, R0 ;  /* 0x000000181900d223 */ /* 0x010fe20000000000 */
[----:B------:R-:W-:Y:S02]  /*0d00*/  ISETP.LE.AND P5, PT, R19, UR7, PT ;  /* 0x0000000713007c0c */ /* 0x000fe4000bfa3270 */
[----:B------:R-:W-:Y:S04]  /*0d10*/  @!P3 LDS R23, [R16+0x1f00] ;  /* 0x001f00001017b984 */ /* 0x000fe80000000800 */
[----:B------:R-:W-:Y:S04]  /*0d20*/  @!P4 LDS R20, [R18+0x74] ;  /* 0x000074001214c984 */ /* 0x000fe80000000800 */
[----:B------:R-:W2:Y:S04]  /*0d30*/  @!P4 LDS R21, [R16+0x1e80] ;  /* 0x001e80001015c984 */ /* 0x000ea80000000800 */
[----:B------:R-:W-:Y:S04]  /*0d40*/  @!P5 LDS R24, [R18+0x7c] ;  /* 0x00007c001218d984 */ /* 0x000fe80000000800 */
[----:B------:R-:W3:Y:S01]  /*0d50*/  @!P5 LDS R25, [R16+0x1f80] ;  /* 0x001f80001019d984 */ /* 0x000ee20000000800 */
[----:B0-----:R-:W-:-:S04]  /*0d60*/  @!P6 FFMA R0, R3, R4, R0 ;  /* 0x000000040300e223 */ /* 0x001fc80000000000 */
[----:B-1----:R-:W-:-:S04]  /*0d70*/  @!P0 FFMA R0, R5, R2, R0 ;  /* 0x0000000205008223 */ /* 0x002fc80000000000 */
[----:B--2---:R-:W-:-:S04]  /*0d80*/  @!P4 FFMA R0, R21, R20, R0 ;  /* 0x000000141500c223 */ /* 0x004fc80000000000 */
[----:B------:R-:W-:-:S04]  /*0d90*/  @!P3 FFMA R0, R23, R22, R0 ;  /* 0x000000161700b223 */ /* 0x000fc80000000000 */
[----:B---3--:R-:W-:Y:S01]  /*0da0*/  @!P5 FFMA R0, R25, R24, R0 ;  /* 0x000000181900d223 */ /* 0x008fe20000000000 */
[----:B------:R-:W-:Y:S06]  /*0db0*/  BAR.SYNC.DEFER_BLOCKING 0x0 ;  /* 0x0000000000007b1d */ /* 0x000fec0000010000 */
[----:B------:R-:W-:Y:S05]  /*0dc0*/  BRA.U UP0, `(.L_x_3) ;  /* 0xfffffff5001c7547 */ /* 0x000fea000b83ffff */
.L_x_0:
[----:B------:R-:W0:Y:S01]  /*0dd0*/  LDCU.64 UR6, c[0x0][0x398] ;  /* 0x00007300ff0677ac */ /* 0x000e220008000a00 */
[----:B-1-3--:R-:W-:Y:S01]  /*0de0*/  IMAD R8, R7, 0x20, R8 ;  /* 0x0000002007087824 */ /* 0x00afe200078e0208 */
[----:B----4-:R-:W-:-:S04]  /*0df0*/  LEA R5, R6, R9, 0x5 ;  /* 0x0000000906057211 */ /* 0x010fc800078e28ff */
[----:B0-----:R-:W-:-:S04]  /*0e00*/  ISETP.GE.AND P0, PT, R8, UR7, PT ;  /* 0x0000000708007c0c */ /* 0x001fc8000bf06270 */
[----:B------:R-:W-:-:S13]  /*0e10*/  ISETP.GE.OR P0, PT, R5, UR6, P0 ;  /* 0x0000000605007c0c */ /* 0x000fda0008706670 */
[----:B------:R-:W-:Y:S05]  /*0e20*/  @P0 EXIT ;  /* 0x000000000000094d */ /* 0x000fea0003800000 */
[----:B------:R-:W0:Y:S01]  /*0e30*/  LDC.64 R2, c[0x0][0x390] ;  /* 0x0000e400ff027b82 */ /* 0x000e220000000a00 */
[----:B------:R-:W-:-:S04]  /*0e40*/  IMAD R5, R5, UR7, R8 ;  /* 0x0000000705057c24 */ /* 0x000fc8000f8e0208 */
[----:B0-----:R-:W-:-:S05]  /*0e50*/  IMAD.WIDE R2, R5, 0x4, R2 ;  /* 0x0000000405027825 */ /* 0x001fca00078e0202 */
[----:B------:R-:W-:Y:S01]  /*0e60*/  STG.E desc[UR8][R2.64], R0 ;  /* 0x0000000002007986 */ /* 0x000fe2000c101908 */
[----:B------:R-:W-:Y:S05]  /*0e70*/  EXIT ;  /* 0x000000000000794d */ /* 0x000fea0003800000 */
.L_x_4:
[----:B------:R-:W-:-:S00]  /*0e80*/  BRA `(.L_x_4) ;  /* 0xfffffffc00fc7947 */ /* 0x000fc0000383ffff */
[----:B------:R-:W-:-:S00]  /*0e90*/  NOP ;  /* 0x0000000000007918 */ /* 0x000fc00000000000 */
        /* <DEDUP_REMOVED lines=14> */
.L_x_5:


//--------------------- .nv.shared._Z23gemm_tiled_naive_kernelILi32ELi32ELi32EEvPKfS1_Pfiii --------------------------
	.section	.nv.shared._Z23gemm_tiled_naive_kernelILi32ELi32ELi32EEvPKfS1_Pfiii,"aw",@nobits
	.sectionflags	@""
	.align	16
	.zero		1024


//--------------------- .nv.shared.reserved.0     --------------------------
	.section	.nv.shared.reserved.0,"aw",@nobits
	.weak		__nv_reservedSMEM_offset_0_alias
	.size		__nv_reservedSMEM_offset_0_alias, 0, 64
	.other		__nv_reservedSMEM_offset_0_alias,@"STO_CUDA_RESERVED_SHARED STV_DEFAULT"
__nv_reservedSMEM_offset_0_alias:
	.zero		0
	.zero		64


//--------------------- .nv.constant0._Z23gemm_tiled_naive_kernelILi32ELi32ELi32EEvPKfS1_Pfiii --------------------------
	.section	.nv.constant0._Z23gemm_tiled_naive_kernelILi32ELi32ELi32EEvPKfS1_Pfiii,"a",@progbits
	.sectionflags	@""
	.align	4
.nv.constant0._Z23gemm_tiled_naive_kernelILi32ELi32ELi32EEvPKfS1_Pfiii:
	.zero		932


//--------------------- SYMBOLS --------------------------

	.type		.nv.reservedSmem.offset0,@object
	.size		.nv.reservedSmem.offset0,0x4
	.type		.nv.reservedSmem.cap,@object
	.size		.nv.reservedSmem.cap,0x4
